//
// Generated by NVIDIA NVVM Compiler
//
// Compiler Build ID: CL-36424714
// Cuda compilation tools, release 13.0, V13.0.88
// Based on NVVM 20.0.0
//

.version 9.0
.target sm_100
.address_size 64

	// .globl	reduce_sum

.visible .entry reduce_sum(
	.param .u64 .ptr .align 1 reduce_sum_param_0,
	.param .u64 .ptr .align 1 reduce_sum_param_1,
	.param .u32 reduce_sum_param_2
)
{
	.reg .pred 	%p<8>;
	.reg .b32 	%r<30>;
	.reg .b32 	%f<25>;
	.reg .b64 	%rd<13>;

	ld.param.u64 	%rd3, [reduce_sum_param_0];
	ld.param.u64 	%rd2, [reduce_sum_param_1];
	cvta.to.global.u64 	%rd1, %rd3;
	mov.u32 	%r12, %ctaid.x;
	mov.u32 	%r13, %ntid.x;
	mov.u32 	%r14, %tid.x;
	mad.lo.s32 	%r1, %r12, %r13, %r14;
	mov.u32 	%r15, %nctaid.x;
	mul.lo.s32 	%r2, %r15, %r13;
	setp.gt.s32 	%p1, %r1, 9999999;
	mov.f32 	%f24, 0f00000000;
	@%p1 bra 	$L__BB0_7;
	add.s32 	%r16, %r1, %r2;
	max.s32 	%r17, %r16, 10000000;
	setp.lt.s32 	%p2, %r16, 10000000;
	selp.u32 	%r18, 1, 0, %p2;
	add.s32 	%r19, %r16, %r18;
	sub.s32 	%r20, %r17, %r19;
	div.u32 	%r21, %r20, %r2;
	add.s32 	%r3, %r21, %r18;
	and.b32  	%r22, %r3, 3;
	setp.eq.s32 	%p3, %r22, 3;
	mov.f32 	%f24, 0f00000000;
	mov.u32 	%r28, %r1;
	@%p3 bra 	$L__BB0_4;
	add.s32 	%r23, %r3, 1;
	and.b32  	%r24, %r23, 3;
	neg.s32 	%r26, %r24;
	mov.f32 	%f24, 0f00000000;
	mov.u32 	%r28, %r1;
$L__BB0_3:
	.pragma "nounroll";
	mul.wide.s32 	%rd4, %r28, 4;
	add.s64 	%rd5, %rd1, %rd4;
	ld.global.nc.f32 	%f12, [%rd5];
	add.f32 	%f24, %f24, %f12;
	add.s32 	%r28, %r28, %r2;
	add.s32 	%r26, %r26, 1;
	setp.ne.s32 	%p4, %r26, 0;
	@%p4 bra 	$L__BB0_3;
$L__BB0_4:
	setp.lt.u32 	%p5, %r3, 3;
	@%p5 bra 	$L__BB0_7;
	mul.wide.s32 	%rd8, %r2, 4;
	shl.b32 	%r25, %r2, 2;
$L__BB0_6:
	mul.wide.s32 	%rd6, %r28, 4;
	add.s64 	%rd7, %rd1, %rd6;
	ld.global.nc.f32 	%f13, [%rd7];
	add.f32 	%f14, %f24, %f13;
	add.s64 	%rd9, %rd7, %rd8;
	ld.global.nc.f32 	%f15, [%rd9];
	add.f32 	%f16, %f14, %f15;
	add.s64 	%rd10, %rd9, %rd8;
	ld.global.nc.f32 	%f17, [%rd10];
	add.f32 	%f18, %f16, %f17;
	add.s64 	%rd11, %rd10, %rd8;
	ld.global.nc.f32 	%f19, [%rd11];
	add.f32 	%f24, %f18, %f19;
	add.s32 	%r28, %r25, %r28;
	setp.lt.s32 	%p6, %r28, 10000000;
	@%p6 bra 	$L__BB0_6;
$L__BB0_7:
	setp.ne.s32 	%p7, %r1, 0;
	@%p7 bra 	$L__BB0_9;
	cvta.to.global.u64 	%rd12, %rd2;
	st.global.f32 	[%rd12], %f24;
$L__BB0_9:
	ret;

}


// ===== COMPILED SASS (sm_100) =====

	.target	sm_100

	.elftype	@"ET_EXEC"


//--------------------- .note.nv.tkinfo           --------------------------
	.section	.note.nv.tkinfo,"",@"SHT_NOTE"
	.sectionflags	@"SHF_NOTE_NV_TKINFO"
	.tkinfo
        /*0018*/ 	.word	0x00000002
        /*0030*/ 	.string	""
        /*0030*/ 	.string	"ptxas"
        /*0030*/ 	.string	"Cuda compilation tools, release 13.0, V13.0.88"
        /*0030*/ 	.string	"Build cuda_13.0.r13.0/compiler.36424714_0"
        /*0030*/ 	.string	"-arch sm_100 -m 64 "



//--------------------- .note.nv.cuinfo           --------------------------
	.section	.note.nv.cuinfo,"",@"SHT_NOTE"
	.sectionflags	@"SHF_NOTE_NV_CUINFO"
        /*0018*/ 	.short	0x0002
        /*001a*/ 	.short	0x0064
        /*001c*/ 	.short	0x0082
	.zero		2


//--------------------- .nv.info                  --------------------------
	.section	.nv.info,"",@"SHT_CUDA_INFO"
	.align	4


	//----- nvinfo : EIATTR_REGCOUNT
	.align		4
        /*0000*/ 	.byte	0x04, 0x2f
        /*0002*/ 	.short	(.L_1 - .L_0)
	.align		4
.L_0:
        /*0004*/ 	.word	index@(reduce_sum)
        /*0008*/ 	.word	0x00000012


	//----- nvinfo : EIATTR_FRAME_SIZE
	.align		4
.L_1:
        /*000c*/ 	.byte	0x04, 0x11
        /*000e*/ 	.short	(.L_3 - .L_2)
	.align		4
.L_2:
        /*0010*/ 	.word	index@(reduce_sum)
        /*0014*/ 	.word	0x00000000


	//----- nvinfo : EIATTR_MIN_STACK_SIZE
	.align		4
.L_3:
        /*0018*/ 	.byte	0x04, 0x12
        /*001a*/ 	.short	(.L_5 - .L_4)
	.align		4
.L_4:
        /*001c*/ 	.word	index@(reduce_sum)
        /*0020*/ 	.word	0x00000000
.L_5:


//--------------------- .nv.compat                --------------------------
	.section	.nv.compat,"",@"SHT_CUDA_COMPAT_INFO"
	.align	4
        /*0000*/ 	.byte	0x02, 0x09, 0x00, 0x00, 0x02, 0x02, 0x01, 0x00, 0x02, 0x05, 0x05, 0x00, 0x03, 0x07, 0x01, 0x01
        /*0010*/ 	.byte	0x02, 0x03, 0x00, 0x00, 0x02, 0x06, 0x01, 0x00, 0x04, 0x0b, 0x08, 0x00, 0x09, 0x00, 0x00, 0x00
        /*0020*/ 	.byte	0x00, 0x00, 0x00, 0x00


//--------------------- .nv.info.reduce_sum       --------------------------
	.section	.nv.info.reduce_sum,"",@"SHT_CUDA_INFO"
	.sectionflags	@""
	.align	4


	//----- nvinfo : EIATTR_CUDA_API_VERSION
	.align		4
        /*0000*/ 	.byte	0x04, 0x37
        /*0002*/ 	.short	(.L_7 - .L_6)
.L_6:
        /*0004*/ 	.word	0x00000082


	//----- nvinfo : EIATTR_KPARAM_INFO
	.align		4
.L_7:
        /*0008*/ 	.byte	0x04, 0x17
        /*000a*/ 	.short	(.L_9 - .L_8)
.L_8:
        /*000c*/ 	.word	0x00000000
        /*0010*/ 	.short	0x0002
        /*0012*/ 	.short	0x0010
        /*0014*/ 	.byte	0x00, 0xf0, 0x11, 0x00


	//----- nvinfo : EIATTR_KPARAM_INFO
	.align		4
.L_9:
        /*0018*/ 	.byte	0x04, 0x17
        /*001a*/ 	.short	(.L_11 - .L_10)
.L_10:
        /*001c*/ 	.word	0x00000000
        /*0020*/ 	.short	0x0001
        /*0022*/ 	.short	0x0008
        /*0024*/ 	.byte	0x00, 0xf5, 0x21, 0x00


	//----- nvinfo : EIATTR_KPARAM_INFO
	.align		4
.L_11:
        /*0028*/ 	.byte	0x04, 0x17
        /*002a*/ 	.short	(.L_13 - .L_12)
.L_12:
        /*002c*/ 	.word	0x00000000
        /*0030*/ 	.short	0x0000
        /*0032*/ 	.short	0x0000
        /*0034*/ 	.byte	0x00, 0xf5, 0x21, 0x00


	//----- nvinfo : EIATTR_SPARSE_MMA_MASK
	.align		4
.L_13:
        /*0038*/ 	.byte	0x03, 0x50
        /*003a*/ 	.short	0x0000


	//----- nvinfo : EIATTR_MAXREG_COUNT
	.align		4
        /*003c*/ 	.byte	0x03, 0x1b
        /*003e*/ 	.short	0x00ff


	//----- nvinfo : EIATTR_MERCURY_ISA_VERSION
	.align		4
        /*0040*/ 	.byte	0x03, 0x5f
        /*0042*/ 	.short	0x0101


	//----- nvinfo : EIATTR_VRC_CTA_INIT_COUNT
	.align		4
        /*0044*/ 	.byte	0x02, 0x4a
	.zero		1
	.zero		1


	//----- nvinfo : EIATTR_EXIT_INSTR_OFFSETS
	.align		4
        /*0048*/ 	.byte	0x04, 0x1c
        /*004a*/ 	.short	(.L_15 - .L_14)


	//   ....[0]....
.L_14:
        /*004c*/ 	.word	0x000004c0


	//   ....[1]....
        /*0050*/ 	.word	0x000004f0


	//----- nvinfo : EIATTR_CRS_STACK_SIZE
	.align		4
.L_15:
        /*0054*/ 	.byte	0x04, 0x1e
        /*0056*/ 	.short	(.L_17 - .L_16)
.L_16:
        /*0058*/ 	.word	0x00000000


	//----- nvinfo : EIATTR_CBANK_PARAM_SIZE
	.align		4
.L_17:
        /*005c*/ 	.byte	0x03, 0x19
        /*005e*/ 	.short	0x0014


	//----- nvinfo : EIATTR_PARAM_CBANK
	.align		4
        /*0060*/ 	.byte	0x04, 0x0a
        /*0062*/ 	.short	(.L_19 - .L_18)
	.align		4
.L_18:
        /*0064*/ 	.word	index@(.nv.constant0.reduce_sum)
        /*0068*/ 	.short	0x0380
        /*006a*/ 	.short	0x0014


	//----- nvinfo : EIATTR_SW_WAR
	.align		4
.L_19:
        /*006c*/ 	.byte	0x04, 0x36
        /*006e*/ 	.short	(.L_21 - .L_20)
.L_20:
        /*0070*/ 	.word	0x00000008
.L_21:


//--------------------- .nv.callgraph             --------------------------
	.section	.nv.callgraph,"",@"SHT_CUDA_CALLGRAPH"
	.align	4
	.sectionentsize	8
	.align		4
        /*0000*/ 	.word	0x00000000
	.align		4
        /*0004*/ 	.word	0xffffffff
	.align		4
        /*0008*/ 	.word	0x00000000
	.align		4
        /*000c*/ 	.word	0xfffffffe
	.align		4
        /*0010*/ 	.word	0x00000000
	.align		4
        /*0014*/ 	.word	0xfffffffd
	.align		4
        /*0018*/ 	.word	0x00000000
	.align		4
        /*001c*/ 	.word	0xfffffffc


//--------------------- .text.reduce_sum          --------------------------
	.section	.text.reduce_sum,"ax",@progbits
	.align	128
        .global         reduce_sum
        .type           reduce_sum,@function
        .size           reduce_sum,(.L_x_7 - reduce_sum)
        .other          reduce_sum,@"STO_CUDA_ENTRY STV_DEFAULT"
reduce_sum:
.text.reduce_sum:
[----:B------:R-:W-:Y:S01]  /*0000*/  LDC R1, c[0x0][0x37c] ;  /* 0x0000df00ff017b82 */ /* 0x000fe20000000800 */
[----:B------:R-:W0:Y:S07]  /*0010*/  S2R R3, SR_TID.X ;  /* 0x0000000000037919 */ /* 0x000e2e0000002100 */
[----:B------:R-:W0:Y:S01]  /*0020*/  S2UR UR6, SR_CTAID.X ;  /* 0x00000000000679c3 */ /* 0x000e220000002500 */
[----:B------:R-:W1:Y:S01]  /*0030*/  LDCU.64 UR4, c[0x0][0x358] ;  /* 0x00006b00ff0477ac */ /* 0x000e620008000a00 */
[----:B------:R-:W-:Y:S01]  /*0040*/  BSSY.RECONVERGENT B0, `(.L_x_0) ;  /* 0x0000046000007945 */ /* 0x000fe20003800200 */
[----:B------:R-:W-:-:S05]  /*0050*/  HFMA2 R13, -RZ, RZ, 0, 0 ;  /* 0x00000000ff0d7431 */ /* 0x000fca00000001ff */
[----:B------:R-:W0:Y:S01]  /*0060*/  LDC R0, c[0x0][0x360] ;  /* 0x0000d800ff007b82 */ /* 0x000e220000000800 */
[----:B------:R-:W2:Y:S01]  /*0070*/  LDCU UR7, c[0x0][0x370] ;  /* 0x00006e00ff0777ac */ /* 0x000ea20008000800 */
[C---:B0-----:R-:W-:Y:S02]  /*0080*/  IMAD R3, R0.reuse, UR6, R3 ;  /* 0x0000000600037c24 */ /* 0x041fe4000f8e0203 */
[----:B--2---:R-:W-:-:S03]  /*0090*/  IMAD R0, R0, UR7, RZ ;  /* 0x0000000700007c24 */ /* 0x004fc6000f8e02ff */
[----:B------:R-:W-:-:S13]  /*00a0*/  ISETP.GT.AND P0, PT, R3, 0x98967f, PT ;  /* 0x0098967f0300780c */ /* 0x000fda0003f04270 */
[----:B-1----:R-:W-:Y:S05]  /*00b0*/  @P0 BRA `(.L_x_1) ;  /* 0x0000000000f80947 */ /* 0x002fea0003800000 */
[----:B------:R-:W0:Y:S01]  /*00c0*/  I2F.U32.RP R8, R0 ;  /* 0x0000000000087306 */ /* 0x000e220000209000 */
[----:B------:R-:W-:Y:S01]  /*00d0*/  IADD3 R2, PT, PT, R3, R0, RZ ;  /* 0x0000000003027210 */ /* 0x000fe20007ffe0ff */
[----:B------:R-:W-:Y:S01]  /*00e0*/  IMAD.MOV R9, RZ, RZ, -R0 ;  /* 0x000000ffff097224 */ /* 0x000fe200078e0a00 */
[----:B------:R-:W-:Y:S01]  /*00f0*/  ISETP.NE.U32.AND P2, PT, R0, RZ, PT ;  /* 0x000000ff0000720c */ /* 0x000fe20003f45070 */
[----:B------:R-:W-:Y:S01]  /*0100*/  BSSY.RECONVERGENT B1, `(.L_x_2) ;  /* 0x0000028000017945 */ /* 0x000fe20003800200 */
[C---:B------:R-:W-:Y:S01]  /*0110*/  ISETP.GE.AND P0, PT, R2.reuse, 0x989680, PT ;  /* 0x009896800200780c */ /* 0x040fe20003f06270 */
[----:B------:R-:W-:Y:S01]  /*0120*/  IMAD.MOV.U32 R13, RZ, RZ, RZ ;  /* 0x000000ffff0d7224 */ /* 0x000fe200078e00ff */
[----:B------:R-:W-:Y:S02]  /*0130*/  VIMNMX R7, PT, PT, R2, 0x989680, !PT ;  /* 0x0098968002077848 */ /* 0x000fe40007fe0100 */
[----:B------:R-:W-:Y:S02]  /*0140*/  SEL R6, RZ, 0x1, P0 ;  /* 0x00000001ff067807 */ /* 0x000fe40000000000 */
[----:B------:R-:W-:-:S02]  /*0150*/  MOV R15, R3 ;  /* 0x00000003000f7202 */ /* 0x000fc40000000f00 */
[----:B------:R-:W-:Y:S01]  /*0160*/  IADD3 R7, PT, PT, R7, -R2, -R6 ;  /* 0x8000000207077210 */ /* 0x000fe20007ffe806 */
[----:B0-----:R-:W0:Y:S02]  /*0170*/  MUFU.RCP R8, R8 ;  /* 0x0000000800087308 */ /* 0x001e240000001000 */
[----:B0-----:R-:W-:-:S06]  /*0180*/  IADD3 R4, PT, PT, R8, 0xffffffe, RZ ;  /* 0x0ffffffe08047810 */ /* 0x001fcc0007ffe0ff */
[----:B------:R0:W1:Y:S02]  /*0190*/  F2I.FTZ.U32.TRUNC.NTZ R5, R4 ;  /* 0x0000000400057305 */ /* 0x000064000021f000 */
[----:B0-----:R-:W-:Y:S02]  /*01a0*/  IMAD.MOV.U32 R4, RZ, RZ, RZ ;  /* 0x000000ffff047224 */ /* 0x001fe400078e00ff */
[----:B-1----:R-:W-:-:S04]  /*01b0*/  IMAD R9, R9, R5, RZ ;  /* 0x0000000509097224 */ /* 0x002fc800078e02ff */
[----:B------:R-:W-:-:S06]  /*01c0*/  IMAD.HI.U32 R8, R5, R9, R4 ;  /* 0x0000000905087227 */ /* 0x000fcc00078e0004 */
[----:B------:R-:W-:-:S05]  /*01d0*/  IMAD.HI.U32 R5, R8, R7, RZ ;  /* 0x0000000708057227 */ /* 0x000fca00078e00ff */
[----:B------:R-:W-:-:S05]  /*01e0*/  IADD3 R2, PT, PT, -R5, RZ, RZ ;  /* 0x000000ff05027210 */ /* 0x000fca0007ffe1ff */
[----:B------:R-:W-:-:S05]  /*01f0*/  IMAD R7, R0, R2, R7 ;  /* 0x0000000200077224 */ /* 0x000fca00078e0207 */
[----:B------:R-:W-:-:S13]  /*0200*/  ISETP.GE.U32.AND P0, PT, R7, R0, PT ;  /* 0x000000000700720c */ /* 0x000fda0003f06070 */
[----:B------:R-:W-:Y:S01]  /*0210*/  @P0 IMAD.IADD R7, R7, 0x1, -R0 ;  /* 0x0000000107070824 */ /* 0x000fe200078e0a00 */
[----:B------:R-:W-:-:S04]  /*0220*/  @P0 IADD3 R5, PT, PT, R5, 0x1, RZ ;  /* 0x0000000105050810 */ /* 0x000fc80007ffe0ff */
[----:B------:R-:W-:-:S13]  /*0230*/  ISETP.GE.U32.AND P1, PT, R7, R0, PT ;  /* 0x000000000700720c */ /* 0x000fda0003f26070 */
[----:B------:R-:W-:Y:S01]  /*0240*/  @P1 VIADD R5, R5, 0x1 ;  /* 0x0000000105051836 */ /* 0x000fe20000000000 */
[----:B------:R-:W-:-:S04]  /*0250*/  @!P2 LOP3.LUT R5, RZ, R0, RZ, 0x33, !PT ;  /* 0x00000000ff05a212 */ /* 0x000fc800078e33ff */
[----:B------:R-:W-:-:S04]  /*0260*/  IADD3 R5, PT, PT, R6, R5, RZ ;  /* 0x0000000506057210 */ /* 0x000fc80007ffe0ff */
[C---:B------:R-:W-:Y:S02]  /*0270*/  LOP3.LUT R2, R5.reuse, 0x3, RZ, 0xc0, !PT ;  /* 0x0000000305027812 */ /* 0x040fe400078ec0ff */
[----:B------:R-:W-:Y:S02]  /*0280*/  ISETP.GE.U32.AND P1, PT, R5, 0x3, PT ;  /* 0x000000030500780c */ /* 0x000fe40003f26070 */
[----:B------:R-:W-:-:S13]  /*0290*/  ISETP.NE.AND P0, PT, R2, 0x3, PT ;  /* 0x000000030200780c */ /* 0x000fda0003f05270 */
[----:B------:R-:W-:Y:S05]  /*02a0*/  @!P0 BRA `(.L_x_3) ;  /* 0x0000000000348947 */ /* 0x000fea0003800000 */
[----:B------:R-:W0:Y:S01]  /*02b0*/  LDC.64 R6, c[0x0][0x380] ;  /* 0x0000e000ff067b82 */ /* 0x000e220000000a00 */
[----:B------:R-:W-:Y:S01]  /*02c0*/  VIADD R5, R5, 0x1 ;  /* 0x0000000105057836 */ /* 0x000fe20000000000 */
[----:B------:R-:W-:Y:S01]  /*02d0*/  MOV R13, RZ ;  /* 0x000000ff000d7202 */ /* 0x000fe20000000f00 */
[----:B------:R-:W-:-:S03]  /*02e0*/  IMAD.MOV.U32 R15, RZ, RZ, R3 ;  /* 0x000000ffff0f7224 */ /* 0x000fc600078e0003 */
[----:B------:R-:W-:-:S04]  /*02f0*/  LOP3.LUT R5, R5, 0x3, RZ, 0xc0, !PT ;  /* 0x0000000305057812 */ /* 0x000fc800078ec0ff */
[----:B------:R-:W-:-:S07]  /*0300*/  IADD3 R2, PT, PT, -R5, RZ, RZ ;  /* 0x000000ff05027210 */ /* 0x000fce0007ffe1ff */
.L_x_4:
[----:B0-----:R-:W-:-:S06]  /*0310*/  IMAD.WIDE R4, R15, 0x4, R6 ;  /* 0x000000040f047825 */ /* 0x001fcc00078e0206 */
[----:B------:R-:W2:Y:S01]  /*0320*/  LDG.E.CONSTANT R4, desc[UR4][R4.64] ;  /* 0x0000000404047981 */ /* 0x000ea2000c1e9900 */
[----:B------:R-:W-:Y:S01]  /*0330*/  VIADD R2, R2, 0x1 ;  /* 0x0000000102027836 */ /* 0x000fe20000000000 */
[----:B------:R-:W-:-:S04]  /*0340*/  IADD3 R15, PT, PT, R0, R15, RZ ;  /* 0x0000000f000f7210 */ /* 0x000fc80007ffe0ff */
[----:B------:R-:W-:Y:S01]  /*0350*/  ISETP.NE.AND P0, PT, R2, RZ, PT ;  /* 0x000000ff0200720c */ /* 0x000fe20003f05270 */
[----:B--2---:R-:W-:-:S12]  /*0360*/  FADD R13, R4, R13 ;  /* 0x0000000d040d7221 */ /* 0x004fd80000000000 */
[----:B------:R-:W-:Y:S05]  /*0370*/  @P0 BRA `(.L_x_4) ;  /* 0xfffffffc00e40947 */ /* 0x000fea000383ffff */
.L_x_3:
[----:B------:R-:W-:Y:S05]  /*0380*/  BSYNC.RECONVERGENT B1 ;  /* 0x0000000000017941 */ /* 0x000fea0003800200 */
.L_x_2:
[----:B------:R-:W-:Y:S05]  /*0390*/  @!P1 BRA `(.L_x_1) ;  /* 0x0000000000409947 */ /* 0x000fea0003800000 */
.L_x_5:
[----:B------:R-:W0:Y:S02]  /*03a0*/  LDC.64 R4, c[0x0][0x380] ;  /* 0x0000e000ff047b82 */ /* 0x000e240000000a00 */
[----:B0-----:R-:W-:-:S04]  /*03b0*/  IMAD.WIDE R10, R15, 0x4, R4 ;  /* 0x000000040f0a7825 */ /* 0x001fc800078e0204 */
[C---:B------:R-:W-:Y:S02]  /*03c0*/  IMAD.WIDE R4, R0.reuse, 0x4, R10 ;  /* 0x0000000400047825 */ /* 0x040fe400078e020a */
[----:B------:R-:W2:Y:S02]  /*03d0*/  LDG.E.CONSTANT R10, desc[UR4][R10.64] ;  /* 0x000000040a0a7981 */ /* 0x000ea4000c1e9900 */
[C---:B------:R-:W-:Y:S02]  /*03e0*/  IMAD.WIDE R6, R0.reuse, 0x4, R4 ;  /* 0x0000000400067825 */ /* 0x040fe400078e0204 */
[----:B------:R-:W3:Y:S02]  /*03f0*/  LDG.E.CONSTANT R4, desc[UR4][R4.64] ;  /* 0x0000000404047981 */ /* 0x000ee4000c1e9900 */
[C---:B------:R-:W-:Y:S02]  /*0400*/  IMAD.WIDE R8, R0.reuse, 0x4, R6 ;  /* 0x0000000400087825 */ /* 0x040fe400078e0206 */
[----:B------:R-:W4:Y:S04]  /*0410*/  LDG.E.CONSTANT R7, desc[UR4][R6.64] ;  /* 0x0000000406077981 */ /* 0x000f28000c1e9900 */
[----:B------:R-:W5:Y:S01]  /*0420*/  LDG.E.CONSTANT R9, desc[UR4][R8.64] ;  /* 0x0000000408097981 */ /* 0x000f62000c1e9900 */
[----:B------:R-:W-:-:S05]  /*0430*/  IMAD R15, R0, 0x4, R15 ;  /* 0x00000004000f7824 */ /* 0x000fca00078e020f */
[----:B------:R-:W-:Y:S01]  /*0440*/  ISETP.GE.AND P0, PT, R15, 0x989680, PT ;  /* 0x009896800f00780c */ /* 0x000fe20003f06270 */
[----:B--2---:R-:W-:-:S04]  /*0450*/  FADD R13, R10, R13 ;  /* 0x0000000d0a0d7221 */ /* 0x004fc80000000000 */
[----:B---3--:R-:W-:-:S04]  /*0460*/  FADD R2, R13, R4 ;  /* 0x000000040d027221 */ /* 0x008fc80000000000 */
[----:B----4-:R-:W-:-:S04]  /*0470*/  FADD R2, R2, R7 ;  /* 0x0000000702027221 */ /* 0x010fc80000000000 */
[----:B-----5:R-:W-:Y:S01]  /*0480*/  FADD R13, R2, R9 ;  /* 0x00000009020d7221 */ /* 0x020fe20000000000 */
[----:B------:R-:W-:Y:S06]  /*0490*/  @!P0 BRA `(.L_x_5) ;  /* 0xfffffffc00c08947 */ /* 0x000fec000383ffff */
.L_x_1:
[----:B------:R-:W-:Y:S05]  /*04a0*/  BSYNC.RECONVERGENT B0 ;  /* 0x0000000000007941 */ /* 0x000fea0003800200 */
.L_x_0:
[----:B------:R-:W-:-:S13]  /*04b0*/  ISETP.NE.AND P0, PT, R3, RZ, PT ;  /* 0x000000ff0300720c */ /* 0x000fda0003f05270 */
[----:B------:R-:W-:Y:S05]  /*04c0*/  @P0 EXIT ;  /* 0x000000000000094d */ /* 0x000fea0003800000 */
[----:B------:R-:W0:Y:S02]  /*04d0*/  LDC.64 R2, c[0x0][0x388] ;  /* 0x0000e200ff027b82 */ /* 0x000e240000000a00 */
[----:B0-----:R-:W-:Y:S01]  /*04e0*/  STG.E desc[UR4][R2.64], R13 ;  /* 0x0000000d02007986 */ /* 0x001fe2000c101904 */
[----:B------:R-:W-:Y:S05]  /*04f0*/  EXIT ;  /* 0x000000000000794d */ /* 0x000fea0003800000 */
.L_x_6:
[----:B------:R-:W-:-:S00]  /*0500*/  BRA `(.L_x_6) ;  /* 0xfffffffc00fc7947 */ /* 0x000fc0000383ffff */
[----:B------:R-:W-:-:S00]  /*0510*/  NOP ;  /* 0x0000000000007918 */ /* 0x000fc00000000000 */
        /* <DEDUP_REMOVED lines=14> */
.L_x_7:


//--------------------- .nv.shared.reserved.0     --------------------------
	.section	.nv.shared.reserved.0,"aw",@nobits
	.weak		__nv_reservedSMEM_offset_0_alias
	.size		__nv_reservedSMEM_offset_0_alias, 0, 64
	.other		__nv_reservedSMEM_offset_0_alias,@"STO_CUDA_RESERVED_SHARED STV_DEFAULT"
__nv_reservedSMEM_offset_0_alias:
	.zero		0
	.zero		64


//--------------------- .nv.constant0.reduce_sum  --------------------------
	.section	.nv.constant0.reduce_sum,"a",@progbits
	.sectionflags	@""
	.align	4
.nv.constant0.reduce_sum:
	.zero		916


//--------------------- SYMBOLS --------------------------

	.type		.nv.reservedSmem.offset0,@object
	.size		.nv.reservedSmem.offset0,0x4
